	.headerflags	@"EF_CUDA_TEXMODE_UNIFIED EF_CUDA_64BIT_ADDRESS EF_CUDA_ACCELERATORS EF_CUDA_SM90 EF_CUDA_VIRTUAL_SM(EF_CUDA_SM90)"
	.elftype	@"ET_EXEC"


//--------------------- .nv.info                  --------------------------
	.section	.nv.info,"",@"SHT_CUDA_INFO"
	.align	4


	//----- nvinfo : EIATTR_REGCOUNT
	.align		4
        /*0000*/ 	.byte	0x04, 0x2f
        /*0002*/ 	.short	(.L_1 - .L_0)
	.align		4
.L_0:
        /*0004*/ 	.word	index@(triton_poi_fused_add_clamp_div_maximum_minimum_mul_neg_sub_1)
        /*0008*/ 	.word	0x0000000f


	//----- nvinfo : EIATTR_MIN_STACK_SIZE
	.align		4
.L_1:
        /*000c*/ 	.byte	0x04, 0x12
        /*000e*/ 	.short	(.L_3 - .L_2)
	.align		4
.L_2:
        /*0010*/ 	.word	index@(triton_poi_fused_add_clamp_div_maximum_minimum_mul_neg_sub_1)
        /*0014*/ 	.word	0x00000000


	//----- nvinfo : EIATTR_FRAME_SIZE
	.align		4
.L_3:
        /*0018*/ 	.byte	0x04, 0x11
        /*001a*/ 	.short	(.L_5 - .L_4)
	.align		4
.L_4:
        /*001c*/ 	.word	index@(triton_poi_fused_add_clamp_div_maximum_minimum_mul_neg_sub_1)
        /*0020*/ 	.word	0x00000000


	//----- nvinfo : EIATTR_MIN_STACK_SIZE
	.align		4
.L_5:
        /*0024*/ 	.byte	0x04, 0x12
        /*0026*/ 	.short	(.L_7 - .L_6)
	.align		4
.L_6:
        /*0028*/ 	.word	index@(triton_poi_fused_add_clamp_div_maximum_minimum_mul_neg_sub_1)
        /*002c*/ 	.word	0x00000000
.L_7:


//--------------------- .nv.info.triton_poi_fused_add_clamp_div_maximum_minimum_mul_neg_sub_1 --------------------------
	.section	.nv.info.triton_poi_fused_add_clamp_div_maximum_minimum_mul_neg_sub_1,"",@"SHT_CUDA_INFO"
	.sectionflags	@""
	.align	4


	//----- nvinfo : EIATTR_CUDA_API_VERSION
	.align		4
        /*0000*/ 	.byte	0x04, 0x37
        /*0002*/ 	.short	(.L_9 - .L_8)
.L_8:
        /*0004*/ 	.word	0x0000007c


	//----- nvinfo : EIATTR_KPARAM_INFO
	.align		4
.L_9:
        /*0008*/ 	.byte	0x04, 0x17
        /*000a*/ 	.short	(.L_11 - .L_10)
.L_10:
        /*000c*/ 	.word	0x00000000
        /*0010*/ 	.short	0x0003
        /*0012*/ 	.short	0x0018
        /*0014*/ 	.byte	0x00, 0xf0, 0x11, 0x00


	//----- nvinfo : EIATTR_KPARAM_INFO
	.align		4
.L_11:
        /*0018*/ 	.byte	0x04, 0x17
        /*001a*/ 	.short	(.L_13 - .L_12)
.L_12:
        /*001c*/ 	.word	0x00000000
        /*0020*/ 	.short	0x0002
        /*0022*/ 	.short	0x0010
        /*0024*/ 	.byte	0x00, 0xf4, 0x21, 0x00


	//----- nvinfo : EIATTR_KPARAM_INFO
	.align		4
.L_13:
        /*0028*/ 	.byte	0x04, 0x17
        /*002a*/ 	.short	(.L_15 - .L_14)
.L_14:
        /*002c*/ 	.word	0x00000000
        /*0030*/ 	.short	0x0001
        /*0032*/ 	.short	0x0008
        /*0034*/ 	.byte	0x00, 0xf4, 0x21, 0x00


	//----- nvinfo : EIATTR_KPARAM_INFO
	.align		4
.L_15:
        /*0038*/ 	.byte	0x04, 0x17
        /*003a*/ 	.short	(.L_17 - .L_16)
.L_16:
        /*003c*/ 	.word	0x00000000
        /*0040*/ 	.short	0x0000
        /*0042*/ 	.short	0x0000
        /*0044*/ 	.byte	0x00, 0xf4, 0x21, 0x00


	//----- nvinfo : EIATTR_SPARSE_MMA_MASK
	.align		4
.L_17:
        /*0048*/ 	.byte	0x03, 0x50
        /*004a*/ 	.short	0x0000


	//----- nvinfo : EIATTR_MAXREG_COUNT
	.align		4
        /*004c*/ 	.byte	0x03, 0x1b
        /*004e*/ 	.short	0x00ff


	//----- nvinfo : EIATTR_EXIT_INSTR_OFFSETS
	.align		4
        /*0050*/ 	.byte	0x04, 0x1c
        /*0052*/ 	.short	(.L_19 - .L_18)


	//   ....[0]....
.L_18:
        /*0054*/ 	.word	0x000004f0


	//   ....[1]....
        /*0058*/ 	.word	0x00000510


	//----- nvinfo : EIATTR_REQNTID
	.align		4
.L_19:
        /*005c*/ 	.byte	0x04, 0x10
        /*005e*/ 	.short	(.L_21 - .L_20)
.L_20:
        /*0060*/ 	.word	0x00000080
        /*0064*/ 	.word	0x00000001
        /*0068*/ 	.word	0x00000001


	//----- nvinfo : EIATTR_CBANK_PARAM_SIZE
	.align		4
.L_21:
        /*006c*/ 	.byte	0x03, 0x19
        /*006e*/ 	.short	0x001c


	//----- nvinfo : EIATTR_PARAM_CBANK
	.align		4
        /*0070*/ 	.byte	0x04, 0x0a
        /*0072*/ 	.short	(.L_23 - .L_22)
	.align		4
.L_22:
        /*0074*/ 	.word	index@(.nv.constant0.triton_poi_fused_add_clamp_div_maximum_minimum_mul_neg_sub_1)
        /*0078*/ 	.short	0x0210
        /*007a*/ 	.short	0x001c


	//----- nvinfo : EIATTR_SW_WAR
	.align		4
.L_23:
        /*007c*/ 	.byte	0x04, 0x36
        /*007e*/ 	.short	(.L_25 - .L_24)
.L_24:
        /*0080*/ 	.word	0x00000008
.L_25:


//--------------------- .nv.callgraph             --------------------------
	.section	.nv.callgraph,"",@"SHT_CUDA_CALLGRAPH"
	.align	4
	.sectionentsize	8
	.align		4
        /*0000*/ 	.word	0x00000000
	.align		4
        /*0004*/ 	.word	0xffffffff
	.align		4
        /*0008*/ 	.word	0x00000000
	.align		4
        /*000c*/ 	.word	0xfffffffe
	.align		4
        /*0010*/ 	.word	0x00000000
	.align		4
        /*0014*/ 	.word	0xfffffffd
	.align		4
        /*0018*/ 	.word	0x00000000
	.align		4
        /*001c*/ 	.word	0xfffffffc


//--------------------- .text.triton_poi_fused_add_clamp_div_maximum_minimum_mul_neg_sub_1 --------------------------
	.section	.text.triton_poi_fused_add_clamp_div_maximum_minimum_mul_neg_sub_1,"ax",@progbits
	.align	128
        .global         triton_poi_fused_add_clamp_div_maximum_minimum_mul_neg_sub_1
        .type           triton_poi_fused_add_clamp_div_maximum_minimum_mul_neg_sub_1,@function
        .size           triton_poi_fused_add_clamp_div_maximum_minimum_mul_neg_sub_1,(.L_x_1 - triton_poi_fused_add_clamp_div_maximum_minimum_mul_neg_sub_1)
        .other          triton_poi_fused_add_clamp_div_maximum_minimum_mul_neg_sub_1,@"STO_CUDA_ENTRY STV_DEFAULT"
triton_poi_fused_add_clamp_div_maximum_minimum_mul_neg_sub_1:
.text.triton_poi_fused_add_clamp_div_maximum_minimum_mul_neg_sub_1:
[----:B------:R-:W0:Y:S02]  /*0000*/  LDC R1, c[0x0][0x28] ;  /* 0x00000a00ff017b82 */ /* 0x000e240000000800 */
[----:B------:R-:W1:Y:S01]  /*0010*/  S2R R0, SR_TID.X ;  /* 0x0000000000007919 */ /* 0x000e620000002100 */
[----:B------:R-:W2:Y:S01]  /*0020*/  LDC.64 R6, c[0x0][0x220] ;  /* 0x00008800ff067b82 */ /* 0x000ea20000000a00 */
[----:B------:R-:W-:Y:S01]  /*0030*/  IMAD.MOV.U32 R12, RZ, RZ, RZ ;  /* 0x000000ffff0c7224 */ /* 0x000fe200078e00ff */
[----:B------:R-:W-:Y:S01]  /*0040*/  ULDC.64 UR4, c[0x0][0x208] ;  /* 0x0000820000047ab9 */ /* 0x000fe20000000a00 */
[----:B------:R-:W3:Y:S01]  /*0050*/  S2R R9, SR_CTAID.X ;  /* 0x0000000000097919 */ /* 0x000ee20000002500 */
[----:B------:R-:W-:-:S04]  /*0060*/  IMAD.MOV.U32 R8, RZ, RZ, RZ ;  /* 0x000000ffff087224 */ /* 0x000fc800078e00ff */
[----:B------:R-:W4:Y:S01]  /*0070*/  LDC.64 R4, c[0x0][0x218] ;  /* 0x00008600ff047b82 */ /* 0x000f220000000a00 */
[----:B-1----:R-:W-:-:S05]  /*0080*/  LOP3.LUT R0, R0, 0x7f, RZ, 0xc0, !PT ;  /* 0x0000007f00007812 */ /* 0x002fca00078ec0ff */
[----:B---3--:R-:W-:-:S05]  /*0090*/  IMAD R9, R9, 0x80, R0 ;  /* 0x0000008009097824 */ /* 0x008fca00078e0200 */
[----:B------:R-:W-:Y:S02]  /*00a0*/  SHF.R.S32.HI R0, RZ, 0x1f, R9 ;  /* 0x0000001fff007819 */ /* 0x000fe40000011409 */
[----:B------:R-:W-:Y:S02]  /*00b0*/  ISETP.GE.AND P0, PT, R9, 0x100, PT ;  /* 0x000001000900780c */ /* 0x000fe40003f06270 */
[----:B------:R-:W-:-:S04]  /*00c0*/  LEA.HI R0, R0, R9, RZ, 0x4 ;  /* 0x0000000900007211 */ /* 0x000fc800078f20ff */
[----:B------:R-:W-:Y:S02]  /*00d0*/  LOP3.LUT R2, R0, 0x3ffffff0, RZ, 0xc0, !PT ;  /* 0x3ffffff000027812 */ /* 0x000fe400078ec0ff */
[----:B------:R-:W-:-:S03]  /*00e0*/  SHF.R.S32.HI R0, RZ, 0x4, R0 ;  /* 0x00000004ff007819 */ /* 0x000fc60000011400 */
[----:B------:R-:W-:Y:S02]  /*00f0*/  IMAD.IADD R2, R9, 0x1, -R2 ;  /* 0x0000000109027824 */ /* 0x000fe400078e0a02 */
[----:B------:R-:W-:-:S03]  /*0100*/  IMAD.SHL.U32 R3, R0, 0x4, RZ ;  /* 0x0000000400037824 */ /* 0x000fc600078e00ff */
[----:B------:R-:W-:Y:S01]  /*0110*/  SHF.L.U32 R11, R2, 0x2, RZ ;  /* 0x00000002020b7819 */ /* 0x000fe200000006ff */
[----:B----4-:R-:W-:Y:S02]  /*0120*/  IMAD.WIDE R4, R3, 0x4, R4 ;  /* 0x0000000403047825 */ /* 0x010fe400078e0204 */
[----:B------:R-:W1:Y:S02]  /*0130*/  LDC.64 R2, c[0x0][0x210] ;  /* 0x00008400ff027b82 */ /* 0x000e640000000a00 */
[----:B--2---:R-:W-:Y:S01]  /*0140*/  IMAD.WIDE R6, R11, 0x4, R6 ;  /* 0x000000040b067825 */ /* 0x004fe200078e0206 */
[----:B------:R-:W-:Y:S01]  /*0150*/  CS2R R10, SRZ ;  /* 0x00000000000a7805 */ /* 0x000fe2000001ff00 */
[----:B------:R-:W2:Y:S04]  /*0160*/  @!P0 LDG.E.EL R8, desc[UR4][R4.64] ;  /* 0x0000000404088981 */ /* 0x000ea8000c2e1900 */
[----:B------:R-:W3:Y:S04]  /*0170*/  @!P0 LDG.E.EL R12, desc[UR4][R6.64+0x4] ;  /* 0x00000404060c8981 */ /* 0x000ee8000c2e1900 */
[----:B------:R-:W4:Y:S04]  /*0180*/  @!P0 LDG.E.EL R11, desc[UR4][R6.64] ;  /* 0x00000004060b8981 */ /* 0x000f28000c2e1900 */
[----:B------:R-:W5:Y:S01]  /*0190*/  @!P0 LDG.E.EL R10, desc[UR4][R4.64+0x4] ;  /* 0x00000404040a8981 */ /* 0x000f62000c2e1900 */
[----:B------:R-:W-:Y:S01]  /*01a0*/  HFMA2.MMA R0, -RZ, RZ, 0, 0 ;  /* 0x00000000ff007435 */ /* 0x000fe200000001ff */
[----:B-1----:R-:W-:-:S09]  /*01b0*/  IMAD.WIDE R2, R9, 0x4, R2 ;  /* 0x0000000409027825 */ /* 0x002fd200078e0202 */
[----:B------:R-:W5:Y:S01]  /*01c0*/  @!P0 LDG.E R0, desc[UR4][R2.64] ;  /* 0x0000000402008981 */ /* 0x000f62000c1e1900 */
[----:B--2---:R-:W-:Y:S02]  /*01d0*/  SEL R9, R8, RZ, !P0 ;  /* 0x000000ff08097207 */ /* 0x004fe40004000000 */
[----:B---3--:R-:W-:Y:S02]  /*01e0*/  SEL R12, R12, RZ, !P0 ;  /* 0x000000ff0c0c7207 */ /* 0x008fe40004000000 */
[----:B----4-:R-:W-:Y:S02]  /*01f0*/  SEL R11, R11, RZ, !P0 ;  /* 0x000000ff0b0b7207 */ /* 0x010fe40004000000 */
[----:B-----5:R-:W-:-:S03]  /*0200*/  SEL R10, R10, RZ, !P0 ;  /* 0x000000ff0a0a7207 */ /* 0x020fc60004000000 */
[C-C-:B------:R-:W-:Y:S01]  /*0210*/  FFMA R7, R12.reuse, 0.5, R11.reuse ;  /* 0x3f0000000c077823 */ /* 0x140fe2000000000b */
[----:B------:R-:W-:Y:S01]  /*0220*/  FFMA R12, R12, -0.5, R11 ;  /* 0xbf0000000c0c7823 */ /* 0x000fe2000000000b */
[C-C-:B------:R-:W-:Y:S01]  /*0230*/  FFMA R4, R10.reuse, 0.5, R9.reuse ;  /* 0x3f0000000a047823 */ /* 0x140fe20000000009 */
[----:B------:R-:W-:-:S04]  /*0240*/  FFMA R5, R10, -0.5, R9 ;  /* 0xbf0000000a057823 */ /* 0x000fc80000000009 */
[C---:B------:R-:W-:Y:S02]  /*0250*/  FSETP.GEU.AND P4, PT, R4.reuse, R7, PT ;  /* 0x000000070400720b */ /* 0x040fe40003f8e000 */
[C---:B------:R-:W-:Y:S02]  /*0260*/  FSETP.GT.AND P3, PT, R5.reuse, R12, PT ;  /* 0x0000000c0500720b */ /* 0x040fe40003f64000 */
[C---:B------:R-:W-:Y:S02]  /*0270*/  FSETP.NAN.AND P1, PT, R4.reuse, R4, PT ;  /* 0x000000040400720b */ /* 0x040fe40003f28000 */
[C---:B------:R-:W-:Y:S02]  /*0280*/  FSETP.NAN.AND P2, PT, R5.reuse, R5, PT ;  /* 0x000000050500720b */ /* 0x040fe40003f48000 */
[----:B------:R-:W-:Y:S02]  /*0290*/  FSEL R9, R4, R7, !P4 ;  /* 0x0000000704097208 */ /* 0x000fe40006000000 */
[----:B------:R-:W-:-:S02]  /*02a0*/  FSEL R6, R5, R12, P3 ;  /* 0x0000000c05067208 */ /* 0x000fc40001800000 */
[C---:B------:R-:W-:Y:S02]  /*02b0*/  FSEL R9, R4.reuse, R9, P1 ;  /* 0x0000000904097208 */ /* 0x040fe40000800000 */
[C---:B------:R-:W-:Y:S02]  /*02c0*/  FSEL R6, R5.reuse, R6, P2 ;  /* 0x0000000605067208 */ /* 0x040fe40001000000 */
[CC--:B------:R-:W-:Y:S02]  /*02d0*/  FSETP.GT.AND P3, PT, R4.reuse, R7.reuse, PT ;  /* 0x000000070400720b */ /* 0x0c0fe40003f64000 */
[-C--:B------:R-:W-:Y:S01]  /*02e0*/  FSETP.GEU.AND P4, PT, R5, R12.reuse, PT ;  /* 0x0000000c0500720b */ /* 0x080fe20003f8e000 */
[C---:B------:R-:W-:Y:S01]  /*02f0*/  FADD R8, R4.reuse, -R5 ;  /* 0x8000000504087221 */ /* 0x040fe20000000000 */
[----:B------:R-:W-:Y:S01]  /*0300*/  FADD R6, R9, -R6 ;  /* 0x8000000609067221 */ /* 0x000fe20000000000 */
[----:B------:R-:W-:Y:S02]  /*0310*/  @!P1 FSEL R4, R4, R7, P3 ;  /* 0x0000000704049208 */ /* 0x000fe40001800000 */
[----:B------:R-:W-:-:S02]  /*0320*/  @!P2 FSEL R5, R5, R12, !P4 ;  /* 0x0000000c0505a208 */ /* 0x000fc40006000000 */
[----:B------:R-:W-:Y:S01]  /*0330*/  FSETP.GTU.AND P1, PT, R6, RZ, PT ;  /* 0x000000ff0600720b */ /* 0x000fe20003f2c000 */
[----:B------:R-:W-:Y:S02]  /*0340*/  FADD R7, R7, -R12 ;  /* 0x8000000c07077221 */ /* 0x000fe40000000000 */
[----:B------:R-:W-:Y:S01]  /*0350*/  FADD R4, R4, -R5 ;  /* 0x8000000504047221 */ /* 0x000fe20000000000 */
[----:B------:R-:W-:Y:S01]  /*0360*/  FSEL R6, R6, RZ, P1 ;  /* 0x000000ff06067208 */ /* 0x000fe20000800000 */
[----:B------:R-:W-:-:S03]  /*0370*/  FADD R7, R8, R7 ;  /* 0x0000000708077221 */ /* 0x000fc60000000000 */
[----:B------:R-:W-:Y:S01]  /*0380*/  FSETP.GTU.AND P1, PT, R4, RZ, PT ;  /* 0x000000ff0400720b */ /* 0x000fe20003f2c000 */
[----:B------:R-:W-:-:S03]  /*0390*/  FADD R7, R7, -R6 ;  /* 0x8000000607077221 */ /* 0x000fc60000000000 */
[----:B------:R-:W-:Y:S02]  /*03a0*/  FSEL R8, R4, RZ, P1 ;  /* 0x000000ff04087208 */ /* 0x000fe40000800000 */
[C---:B------:R-:W-:Y:S02]  /*03b0*/  FSETP.GEU.AND P3, PT, |R7|.reuse, 1.175494350822287508e-38, PT ;  /* 0x008000000700780b */ /* 0x040fe40003f6e200 */
[C---:B------:R-:W-:Y:S01]  /*03c0*/  FSETP.GT.AND P2, PT, |R8|.reuse, 8.50705917302346158658e+37, PT ;  /* 0x7e8000000800780b */ /* 0x040fe20003f44200 */
[C---:B------:R-:W-:Y:S01]  /*03d0*/  FMUL R4, R7.reuse, 0.25 ;  /* 0x3e80000007047820 */ /* 0x040fe20000400000 */
[----:B------:R-:W-:Y:S02]  /*03e0*/  FSETP.GEU.AND P4, PT, |R8|, 1.175494350822287508e-38, PT ;  /* 0x008000000800780b */ /* 0x000fe40003f8e200 */
[C---:B------:R-:W-:Y:S01]  /*03f0*/  FSETP.GT.AND P1, PT, |R7|.reuse, 8.50705917302346158658e+37, PT ;  /* 0x7e8000000700780b */ /* 0x040fe20003f24200 */
[----:B------:R-:W-:-:S03]  /*0400*/  FADD R10, -R7, R8 ;  /* 0x00000008070a7221 */ /* 0x000fc60000000100 */
[----:B------:R-:W-:-:S05]  /*0410*/  FSEL R4, R4, R7, P1 ;  /* 0x0000000704047208 */ /* 0x000fca0000800000 */
[----:B------:R-:W-:Y:S01]  /*0420*/  @P2 FMUL R8, R8, 0.25 ;  /* 0x3e80000008082820 */ /* 0x000fe20000400000 */
[----:B------:R-:W-:-:S03]  /*0430*/  @!P3 FMUL R4, R4, 16777216 ;  /* 0x4b8000000404b820 */ /* 0x000fc60000400000 */
[----:B------:R-:W-:Y:S01]  /*0440*/  @!P4 FMUL R8, R8, 16777216 ;  /* 0x4b8000000808c820 */ /* 0x000fe20000400000 */
[----:B------:R-:W1:Y:S01]  /*0450*/  MUFU.RCP R5, R4 ;  /* 0x0000000400057308 */ /* 0x000e620000001000 */
[----:B------:R-:W-:-:S07]  /*0460*/  @P1 FMUL R6, R6, 0.25 ;  /* 0x3e80000006061820 */ /* 0x000fce0000400000 */
[----:B------:R-:W2:Y:S01]  /*0470*/  MUFU.RCP R8, R8 ;  /* 0x0000000800087308 */ /* 0x000ea20000001000 */
[----:B------:R-:W-:Y:S01]  /*0480*/  @!P3 FMUL R6, R6, 16777216 ;  /* 0x4b8000000606b820 */ /* 0x000fe20000400000 */
[----:B------:R-:W-:-:S04]  /*0490*/  @P2 FMUL R10, R10, 0.25 ;  /* 0x3e8000000a0a2820 */ /* 0x000fc80000400000 */
[----:B------:R-:W-:Y:S01]  /*04a0*/  @!P4 FMUL R10, R10, 16777216 ;  /* 0x4b8000000a0ac820 */ /* 0x000fe20000400000 */
[----:B-1----:R-:W-:-:S04]  /*04b0*/  FMUL R5, R5, R6 ;  /* 0x0000000605057220 */ /* 0x002fc80000400000 */
[----:B--2---:R-:W-:-:S04]  /*04c0*/  FFMA R5, R8, R10, -R5 ;  /* 0x0000000a08057223 */ /* 0x004fc80000000805 */
[----:B------:R-:W-:-:S04]  /*04d0*/  FADD R5, RZ, R5 ;  /* 0x00000005ff057221 */ /* 0x000fc80000000000 */
[----:B------:R-:W-:Y:S01]  /*04e0*/  FADD R5, R5, R0 ;  /* 0x0000000005057221 */ /* 0x000fe20000000000 */
[----:B------:R-:W-:Y:S06]  /*04f0*/  @P0 EXIT ;  /* 0x000000000000094d */ /* 0x000fec0003800000 */
[----:B------:R-:W-:Y:S01]  /*0500*/  STG.E desc[UR4][R2.64], R5 ;  /* 0x0000000502007986 */ /* 0x000fe2000c101904 */
[----:B------:R-:W-:Y:S05]  /*0510*/  EXIT ;  /* 0x000000000000794d */ /* 0x000fea0003800000 */
.L_x_0:
[----:B------:R-:W-:-:S00]  /*0520*/  BRA `(.L_x_0) ;  /* 0xfffffffc00fc7947 */ /* 0x000fc0000383ffff */
[----:B------:R-:W-:-:S00]  /*0530*/  NOP ;  /* 0x0000000000007918 */ /* 0x000fc00000000000 */
        /* <DEDUP_REMOVED lines=12> */
.L_x_1:


//--------------------- .nv.constant0.triton_poi_fused_add_clamp_div_maximum_minimum_mul_neg_sub_1 --------------------------
	.section	.nv.constant0.triton_poi_fused_add_clamp_div_maximum_minimum_mul_neg_sub_1,"a",@progbits
	.sectionflags	@""
	.align	4
.nv.constant0.triton_poi_fused_add_clamp_div_maximum_minimum_mul_neg_sub_1:
	.zero		556
